//
// Generated by NVIDIA NVVM Compiler
//
// Compiler Build ID: CL-36424714
// Cuda compilation tools, release 13.0, V13.0.88
// Based on NVVM 20.0.0
//

.version 9.0
.target sm_100
.address_size 64

	// .globl	_Z6step_dPKfPfS1_iii
.const .align 4 .b8 fd_d[12];
// _ZZ6step_dPKfPfS1_iiiE4temp has been demoted

.visible .entry _Z6step_dPKfPfS1_iii(
	.param .u64 .ptr .align 1 _Z6step_dPKfPfS1_iii_param_0,
	.param .u64 .ptr .align 1 _Z6step_dPKfPfS1_iii_param_1,
	.param .u64 .ptr .align 1 _Z6step_dPKfPfS1_iii_param_2,
	.param .u32 _Z6step_dPKfPfS1_iii_param_3,
	.param .u32 _Z6step_dPKfPfS1_iii_param_4,
	.param .u32 _Z6step_dPKfPfS1_iii_param_5
)
{
	.reg .pred 	%p<47>;
	.reg .b32 	%r<43>;
	.reg .b32 	%f<32>;
	.reg .b64 	%rd<25>;
	// demoted variable
	.shared .align 4 .b8 _ZZ6step_dPKfPfS1_iiiE4temp[5776];
	ld.param.u64 	%rd4, [_Z6step_dPKfPfS1_iii_param_0];
	ld.param.u64 	%rd6, [_Z6step_dPKfPfS1_iii_param_1];
	ld.param.u64 	%rd5, [_Z6step_dPKfPfS1_iii_param_2];
	ld.param.u32 	%r11, [_Z6step_dPKfPfS1_iii_param_3];
	ld.param.u32 	%r14, [_Z6step_dPKfPfS1_iii_param_4];
	ld.param.u32 	%r15, [_Z6step_dPKfPfS1_iii_param_5];
	cvta.to.global.u64 	%rd1, %rd6;
	mov.u32 	%r1, %ntid.x;
	mov.u32 	%r16, %ctaid.x;
	mov.u32 	%r2, %tid.x;
	mad.lo.s32 	%r17, %r1, %r16, %r2;
	mov.u32 	%r4, %ntid.y;
	mov.u32 	%r18, %ctaid.y;
	mov.u32 	%r5, %tid.y;
	mad.lo.s32 	%r19, %r4, %r18, %r5;
	mov.u32 	%r20, %ntid.z;
	mov.u32 	%r21, %ctaid.z;
	mov.u32 	%r22, %tid.z;
	mad.lo.s32 	%r7, %r20, %r21, %r22;
	mad.lo.s32 	%r8, %r15, %r19, %r17;
	mul.lo.s32 	%r23, %r14, %r7;
	mad.lo.s32 	%r9, %r23, %r15, %r8;
	mad.lo.s32 	%r24, %r5, 38, %r2;
	setp.ge.s32 	%p1, %r7, %r11;
	setp.lt.u32 	%p2, %r19, 4;
	add.s32 	%r25, %r19, -3;
	setp.ge.s32 	%p3, %r25, %r14;
	or.pred  	%p4, %p1, %p3;
	or.pred  	%p5, %p4, %p2;
	setp.lt.s32 	%p6, %r17, 4;
	or.pred  	%p7, %p6, %p5;
	add.s32 	%r26, %r17, -3;
	setp.ge.s32 	%p8, %r26, %r15;
	shl.b32 	%r27, %r24, 2;
	mov.u32 	%r28, _ZZ6step_dPKfPfS1_iiiE4temp;
	add.s32 	%r10, %r28, %r27;
	or.pred  	%p9, %p7, %p8;
	@%p9 bra 	$L__BB0_2;
	mul.lo.s32 	%r30, %r15, -3;
	cvt.s64.s32 	%rd7, %r9;
	cvt.s64.s32 	%rd8, %r30;
	add.s64 	%rd9, %rd8, %rd7;
	shl.b64 	%rd10, %rd9, 2;
	add.s64 	%rd11, %rd1, %rd10;
	ld.global.f32 	%f1, [%rd11+-12];
	st.shared.f32 	[%r10], %f1;
	bra.uni 	$L__BB0_3;
$L__BB0_2:
	mov.b32 	%r29, 0;
	st.shared.u32 	[%r10], %r29;
$L__BB0_3:
	setp.gt.u32 	%p10, %r2, 5;
	cvt.s64.s32 	%rd2, %r9;
	mul.wide.s32 	%rd12, %r9, 4;
	add.s64 	%rd3, %rd1, %rd12;
	@%p10 bra 	$L__BB0_7;
	setp.ge.s32 	%p11, %r7, %r11;
	setp.eq.s32 	%p12, %r19, 0;
	setp.ge.s32 	%p13, %r19, %r14;
	or.pred  	%p14, %p13, %p11;
	or.pred  	%p15, %p14, %p12;
	setp.lt.s32 	%p16, %r17, -28;
	or.pred  	%p17, %p16, %p15;
	add.s32 	%r31, %r17, 29;
	setp.ge.s32 	%p18, %r31, %r15;
	or.pred  	%p19, %p17, %p18;
	@%p19 bra 	$L__BB0_6;
	ld.global.f32 	%f2, [%rd3+116];
	st.shared.f32 	[%r10+584], %f2;
	bra.uni 	$L__BB0_7;
$L__BB0_6:
	mov.b32 	%r32, 0;
	st.shared.u32 	[%r10+584], %r32;
$L__BB0_7:
	setp.gt.u32 	%p20, %r5, 5;
	@%p20 bra 	$L__BB0_11;
	setp.ge.s32 	%p21, %r7, %r11;
	add.s32 	%r33, %r19, 29;
	setp.ge.s32 	%p22, %r33, %r14;
	or.pred  	%p23, %p21, %p22;
	setp.lt.s32 	%p24, %r17, 1;
	or.pred  	%p25, %p24, %p23;
	setp.ge.s32 	%p26, %r17, %r15;
	or.pred  	%p27, %p26, %p25;
	@%p27 bra 	$L__BB0_10;
	mad.lo.s32 	%r35, %r15, 29, %r9;
	mul.wide.s32 	%rd13, %r35, 4;
	add.s64 	%rd14, %rd1, %rd13;
	ld.global.f32 	%f3, [%rd14];
	st.shared.f32 	[%r10+4876], %f3;
	bra.uni 	$L__BB0_11;
$L__BB0_10:
	mov.b32 	%r34, 0;
	st.shared.u32 	[%r10+4876], %r34;
$L__BB0_11:
	add.s32 	%r36, %r1, -6;
	setp.lt.u32 	%p28, %r2, %r36;
	add.s32 	%r37, %r4, -6;
	setp.lt.u32 	%p29, %r5, %r37;
	or.pred  	%p30, %p28, %p29;
	@%p30 bra 	$L__BB0_15;
	setp.ge.s32 	%p31, %r7, %r11;
	add.s32 	%r39, %r19, 3;
	setp.ge.s32 	%p32, %r39, %r14;
	or.pred  	%p33, %p31, %p32;
	setp.lt.s32 	%p34, %r17, -2;
	or.pred  	%p35, %p34, %p33;
	add.s32 	%r40, %r17, 3;
	setp.ge.s32 	%p36, %r40, %r15;
	or.pred  	%p37, %p35, %p36;
	@%p37 bra 	$L__BB0_14;
	mul.lo.s32 	%r42, %r15, 3;
	cvt.s64.s32 	%rd15, %r42;
	add.s64 	%rd16, %rd15, %rd2;
	shl.b64 	%rd17, %rd16, 2;
	add.s64 	%rd18, %rd1, %rd17;
	ld.global.f32 	%f4, [%rd18+12];
	st.shared.f32 	[%r10+936], %f4;
	bra.uni 	$L__BB0_15;
$L__BB0_14:
	mov.b32 	%r41, 0;
	st.shared.u32 	[%r10+936], %r41;
$L__BB0_15:
	setp.ge.s32 	%p38, %r7, %r11;
	bar.sync 	0;
	setp.eq.s32 	%p39, %r19, 0;
	setp.ge.s32 	%p40, %r19, %r14;
	or.pred  	%p41, %p40, %p38;
	or.pred  	%p42, %p41, %p39;
	setp.lt.s32 	%p43, %r17, 1;
	or.pred  	%p44, %p43, %p42;
	setp.ge.s32 	%p45, %r17, %r15;
	or.pred  	%p46, %p45, %p44;
	@%p46 bra 	$L__BB0_17;
	ld.const.f32 	%f5, [fd_d];
	ld.shared.f32 	%f6, [%r10+468];
	ld.const.f32 	%f7, [fd_d+4];
	ld.shared.f32 	%f8, [%r10+472];
	ld.shared.f32 	%f9, [%r10+464];
	add.f32 	%f10, %f8, %f9;
	ld.shared.f32 	%f11, [%r10+620];
	add.f32 	%f12, %f10, %f11;
	ld.shared.f32 	%f13, [%r10+316];
	add.f32 	%f14, %f12, %f13;
	mul.f32 	%f15, %f7, %f14;
	fma.rn.f32 	%f16, %f5, %f6, %f15;
	ld.const.f32 	%f17, [fd_d+8];
	ld.shared.f32 	%f18, [%r10+476];
	ld.shared.f32 	%f19, [%r10+460];
	add.f32 	%f20, %f18, %f19;
	ld.shared.f32 	%f21, [%r10+772];
	add.f32 	%f22, %f20, %f21;
	ld.shared.f32 	%f23, [%r10+164];
	add.f32 	%f24, %f22, %f23;
	fma.rn.f32 	%f25, %f17, %f24, %f16;
	cvta.to.global.u64 	%rd19, %rd4;
	mul.wide.s32 	%rd20, %r8, 4;
	add.s64 	%rd21, %rd19, %rd20;
	ld.global.f32 	%f26, [%rd21];
	mul.f32 	%f27, %f26, %f25;
	ld.global.f32 	%f28, [%rd3];
	fma.rn.f32 	%f29, %f28, 0f40000000, %f27;
	cvta.to.global.u64 	%rd22, %rd5;
	shl.b64 	%rd23, %rd2, 2;
	add.s64 	%rd24, %rd22, %rd23;
	ld.global.f32 	%f30, [%rd24];
	sub.f32 	%f31, %f29, %f30;
	st.global.f32 	[%rd24], %f31;
$L__BB0_17:
	ret;

}
	// .globl	_Z13add_sources_dPKfPfS0_PKiS3_iiiii
.visible .entry _Z13add_sources_dPKfPfS0_PKiS3_iiiii(
	.param .u64 .ptr .align 1 _Z13add_sources_dPKfPfS0_PKiS3_iiiii_param_0,
	.param .u64 .ptr .align 1 _Z13add_sources_dPKfPfS0_PKiS3_iiiii_param_1,
	.param .u64 .ptr .align 1 _Z13add_sources_dPKfPfS0_PKiS3_iiiii_param_2,
	.param .u64 .ptr .align 1 _Z13add_sources_dPKfPfS0_PKiS3_iiiii_param_3,
	.param .u64 .ptr .align 1 _Z13add_sources_dPKfPfS0_PKiS3_iiiii_param_4,
	.param .u32 _Z13add_sources_dPKfPfS0_PKiS3_iiiii_param_5,
	.param .u32 _Z13add_sources_dPKfPfS0_PKiS3_iiiii_param_6,
	.param .u32 _Z13add_sources_dPKfPfS0_PKiS3_iiiii_param_7,
	.param .u32 _Z13add_sources_dPKfPfS0_PKiS3_iiiii_param_8,
	.param .u32 _Z13add_sources_dPKfPfS0_PKiS3_iiiii_param_9
)
{
	.reg .b32 	%r<15>;
	.reg .b32 	%f<5>;
	.reg .b64 	%rd<20>;

	ld.param.u64 	%rd1, [_Z13add_sources_dPKfPfS0_PKiS3_iiiii_param_0];
	ld.param.u64 	%rd2, [_Z13add_sources_dPKfPfS0_PKiS3_iiiii_param_1];
	ld.param.u64 	%rd3, [_Z13add_sources_dPKfPfS0_PKiS3_iiiii_param_2];
	ld.param.u64 	%rd4, [_Z13add_sources_dPKfPfS0_PKiS3_iiiii_param_3];
	ld.param.u64 	%rd5, [_Z13add_sources_dPKfPfS0_PKiS3_iiiii_param_4];
	ld.param.u32 	%r1, [_Z13add_sources_dPKfPfS0_PKiS3_iiiii_param_5];
	ld.param.u32 	%r2, [_Z13add_sources_dPKfPfS0_PKiS3_iiiii_param_6];
	ld.param.u32 	%r3, [_Z13add_sources_dPKfPfS0_PKiS3_iiiii_param_7];
	ld.param.u32 	%r4, [_Z13add_sources_dPKfPfS0_PKiS3_iiiii_param_8];
	ld.param.u32 	%r5, [_Z13add_sources_dPKfPfS0_PKiS3_iiiii_param_9];
	cvta.to.global.u64 	%rd6, %rd2;
	cvta.to.global.u64 	%rd7, %rd1;
	cvta.to.global.u64 	%rd8, %rd3;
	cvta.to.global.u64 	%rd9, %rd5;
	cvta.to.global.u64 	%rd10, %rd4;
	mov.u32 	%r6, %tid.x;
	mov.u32 	%r7, %ctaid.x;
	mad.lo.s32 	%r8, %r4, %r7, %r6;
	mul.wide.s32 	%rd11, %r8, 4;
	add.s64 	%rd12, %rd10, %rd11;
	ld.global.u32 	%r9, [%rd12];
	add.s64 	%rd13, %rd9, %rd11;
	ld.global.u32 	%r10, [%rd13];
	mad.lo.s32 	%r11, %r9, %r2, %r10;
	mul.lo.s32 	%r12, %r1, %r7;
	mad.lo.s32 	%r13, %r12, %r2, %r11;
	mad.lo.s32 	%r14, %r8, %r3, %r5;
	mul.wide.s32 	%rd14, %r14, 4;
	add.s64 	%rd15, %rd8, %rd14;
	ld.global.f32 	%f1, [%rd15];
	mul.wide.s32 	%rd16, %r11, 4;
	add.s64 	%rd17, %rd7, %rd16;
	ld.global.f32 	%f2, [%rd17];
	mul.wide.s32 	%rd18, %r13, 4;
	add.s64 	%rd19, %rd6, %rd18;
	ld.global.f32 	%f3, [%rd19];
	fma.rn.f32 	%f4, %f1, %f2, %f3;
	st.global.f32 	[%rd19], %f4;
	ret;

}


// ===== COMPILED SASS (sm_100) =====

	.target	sm_100

	.elftype	@"ET_EXEC"


//--------------------- .note.nv.tkinfo           --------------------------
	.section	.note.nv.tkinfo,"",@"SHT_NOTE"
	.sectionflags	@"SHF_NOTE_NV_TKINFO"
	.tkinfo
        /*0018*/ 	.word	0x00000002
        /*0030*/ 	.string	""
        /*0030*/ 	.string	"ptxas"
        /*0030*/ 	.string	"Cuda compilation tools, release 13.0, V13.0.88"
        /*0030*/ 	.string	"Build cuda_13.0.r13.0/compiler.36424714_0"
        /*0030*/ 	.string	"-arch sm_100 -m 64 "



//--------------------- .note.nv.cuinfo           --------------------------
	.section	.note.nv.cuinfo,"",@"SHT_NOTE"
	.sectionflags	@"SHF_NOTE_NV_CUINFO"
        /*0018*/ 	.short	0x0002
        /*001a*/ 	.short	0x0064
        /*001c*/ 	.short	0x0082
	.zero		2


//--------------------- .nv.info                  --------------------------
	.section	.nv.info,"",@"SHT_CUDA_INFO"
	.align	4


	//----- nvinfo : EIATTR_REGCOUNT
	.align		4
        /*0000*/ 	.byte	0x04, 0x2f
        /*0002*/ 	.short	(.L_2 - .L_1)
	.align		4
.L_1:
        /*0004*/ 	.word	index@(_Z6step_dPKfPfS1_iii)
        /*0008*/ 	.word	0x0000001c


	//----- nvinfo : EIATTR_FRAME_SIZE
	.align		4
.L_2:
        /*000c*/ 	.byte	0x04, 0x11
        /*000e*/ 	.short	(.L_4 - .L_3)
	.align		4
.L_3:
        /*0010*/ 	.word	index@(_Z6step_dPKfPfS1_iii)
        /*0014*/ 	.word	0x00000000


	//----- nvinfo : EIATTR_REGCOUNT
	.align		4
.L_4:
        /*0018*/ 	.byte	0x04, 0x2f
        /*001a*/ 	.short	(.L_6 - .L_5)
	.align		4
.L_5:
        /*001c*/ 	.word	index@(_Z13add_sources_dPKfPfS0_PKiS3_iiiii)
        /*0020*/ 	.word	0x00000012


	//----- nvinfo : EIATTR_FRAME_SIZE
	.align		4
.L_6:
        /*0024*/ 	.byte	0x04, 0x11
        /*0026*/ 	.short	(.L_8 - .L_7)
	.align		4
.L_7:
        /*0028*/ 	.word	index@(_Z13add_sources_dPKfPfS0_PKiS3_iiiii)
        /*002c*/ 	.word	0x00000000


	//----- nvinfo : EIATTR_MIN_STACK_SIZE
	.align		4
.L_8:
        /*0030*/ 	.byte	0x04, 0x12
        /*0032*/ 	.short	(.L_10 - .L_9)
	.align		4
.L_9:
        /*0034*/ 	.word	index@(_Z13add_sources_dPKfPfS0_PKiS3_iiiii)
        /*0038*/ 	.word	0x00000000


	//----- nvinfo : EIATTR_MIN_STACK_SIZE
	.align		4
.L_10:
        /*003c*/ 	.byte	0x04, 0x12
        /*003e*/ 	.short	(.L_12 - .L_11)
	.align		4
.L_11:
        /*0040*/ 	.word	index@(_Z6step_dPKfPfS1_iii)
        /*0044*/ 	.word	0x00000000
.L_12:


//--------------------- .nv.compat                --------------------------
	.section	.nv.compat,"",@"SHT_CUDA_COMPAT_INFO"
	.align	4
        /*0000*/ 	.byte	0x02, 0x09, 0x00, 0x00, 0x02, 0x02, 0x01, 0x00, 0x02, 0x05, 0x05, 0x00, 0x03, 0x07, 0x01, 0x01
        /*0010*/ 	.byte	0x02, 0x03, 0x00, 0x00, 0x02, 0x06, 0x01, 0x00, 0x04, 0x0b, 0x08, 0x00, 0x09, 0x00, 0x00, 0x00
        /*0020*/ 	.byte	0x00, 0x00, 0x00, 0x00


//--------------------- .nv.info._Z13add_sources_dPKfPfS0_PKiS3_iiiii --------------------------
	.section	.nv.info._Z13add_sources_dPKfPfS0_PKiS3_iiiii,"",@"SHT_CUDA_INFO"
	.sectionflags	@""
	.align	4


	//----- nvinfo : EIATTR_CUDA_API_VERSION
	.align		4
        /*0000*/ 	.byte	0x04, 0x37
        /*0002*/ 	.short	(.L_14 - .L_13)
.L_13:
        /*0004*/ 	.word	0x00000082


	//----- nvinfo : EIATTR_KPARAM_INFO
	.align		4
.L_14:
        /*0008*/ 	.byte	0x04, 0x17
        /*000a*/ 	.short	(.L_16 - .L_15)
.L_15:
        /*000c*/ 	.word	0x00000000
        /*0010*/ 	.short	0x0009
        /*0012*/ 	.short	0x0038
        /*0014*/ 	.byte	0x00, 0xf0, 0x11, 0x00


	//----- nvinfo : EIATTR_KPARAM_INFO
	.align		4
.L_16:
        /*0018*/ 	.byte	0x04, 0x17
        /*001a*/ 	.short	(.L_18 - .L_17)
.L_17:
        /*001c*/ 	.word	0x00000000
        /*0020*/ 	.short	0x0008
        /*0022*/ 	.short	0x0034
        /*0024*/ 	.byte	0x00, 0xf0, 0x11, 0x00


	//----- nvinfo : EIATTR_KPARAM_INFO
	.align		4
.L_18:
        /*0028*/ 	.byte	0x04, 0x17
        /*002a*/ 	.short	(.L_20 - .L_19)
.L_19:
        /*002c*/ 	.word	0x00000000
        /*0030*/ 	.short	0x0007
        /*0032*/ 	.short	0x0030
        /*0034*/ 	.byte	0x00, 0xf0, 0x11, 0x00


	//----- nvinfo : EIATTR_KPARAM_INFO
	.align		4
.L_20:
        /*0038*/ 	.byte	0x04, 0x17
        /*003a*/ 	.short	(.L_22 - .L_21)
.L_21:
        /*003c*/ 	.word	0x00000000
        /*0040*/ 	.short	0x0006
        /*0042*/ 	.short	0x002c
        /*0044*/ 	.byte	0x00, 0xf0, 0x11, 0x00


	//----- nvinfo : EIATTR_KPARAM_INFO
	.align		4
.L_22:
        /*0048*/ 	.byte	0x04, 0x17
        /*004a*/ 	.short	(.L_24 - .L_23)
.L_23:
        /*004c*/ 	.word	0x00000000
        /*0050*/ 	.short	0x0005
        /*0052*/ 	.short	0x0028
        /*0054*/ 	.byte	0x00, 0xf0, 0x11, 0x00


	//----- nvinfo : EIATTR_KPARAM_INFO
	.align		4
.L_24:
        /*0058*/ 	.byte	0x04, 0x17
        /*005a*/ 	.short	(.L_26 - .L_25)
.L_25:
        /*005c*/ 	.word	0x00000000
        /*0060*/ 	.short	0x0004
        /*0062*/ 	.short	0x0020
        /*0064*/ 	.byte	0x00, 0xf5, 0x21, 0x00


	//----- nvinfo : EIATTR_KPARAM_INFO
	.align		4
.L_26:
        /*0068*/ 	.byte	0x04, 0x17
        /*006a*/ 	.short	(.L_28 - .L_27)
.L_27:
        /*006c*/ 	.word	0x00000000
        /*0070*/ 	.short	0x0003
        /*0072*/ 	.short	0x0018
        /*0074*/ 	.byte	0x00, 0xf5, 0x21, 0x00


	//----- nvinfo : EIATTR_KPARAM_INFO
	.align		4
.L_28:
        /*0078*/ 	.byte	0x04, 0x17
        /*007a*/ 	.short	(.L_30 - .L_29)
.L_29:
        /*007c*/ 	.word	0x00000000
        /*0080*/ 	.short	0x0002
        /*0082*/ 	.short	0x0010
        /*0084*/ 	.byte	0x00, 0xf5, 0x21, 0x00


	//----- nvinfo : EIATTR_KPARAM_INFO
	.align		4
.L_30:
        /*0088*/ 	.byte	0x04, 0x17
        /*008a*/ 	.short	(.L_32 - .L_31)
.L_31:
        /*008c*/ 	.word	0x00000000
        /*0090*/ 	.short	0x0001
        /*0092*/ 	.short	0x0008
        /*0094*/ 	.byte	0x00, 0xf5, 0x21, 0x00


	//----- nvinfo : EIATTR_KPARAM_INFO
	.align		4
.L_32:
        /*0098*/ 	.byte	0x04, 0x17
        /*009a*/ 	.short	(.L_34 - .L_33)
.L_33:
        /*009c*/ 	.word	0x00000000
        /*00a0*/ 	.short	0x0000
        /*00a2*/ 	.short	0x0000
        /*00a4*/ 	.byte	0x00, 0xf5, 0x21, 0x00


	//----- nvinfo : EIATTR_SPARSE_MMA_MASK
	.align		4
.L_34:
        /*00a8*/ 	.byte	0x03, 0x50
        /*00aa*/ 	.short	0x0000


	//----- nvinfo : EIATTR_MAXREG_COUNT
	.align		4
        /*00ac*/ 	.byte	0x03, 0x1b
        /*00ae*/ 	.short	0x00ff


	//----- nvinfo : EIATTR_MERCURY_ISA_VERSION
	.align		4
        /*00b0*/ 	.byte	0x03, 0x5f
        /*00b2*/ 	.short	0x0101


	//----- nvinfo : EIATTR_VRC_CTA_INIT_COUNT
	.align		4
        /*00b4*/ 	.byte	0x02, 0x4a
	.zero		1
	.zero		1


	//----- nvinfo : EIATTR_EXIT_INSTR_OFFSETS
	.align		4
        /*00b8*/ 	.byte	0x04, 0x1c
        /*00ba*/ 	.short	(.L_36 - .L_35)


	//   ....[0]....
.L_35:
        /*00bc*/ 	.word	0x000001d0


	//----- nvinfo : EIATTR_CBANK_PARAM_SIZE
	.align		4
.L_36:
        /*00c0*/ 	.byte	0x03, 0x19
        /*00c2*/ 	.short	0x003c


	//----- nvinfo : EIATTR_PARAM_CBANK
	.align		4
        /*00c4*/ 	.byte	0x04, 0x0a
        /*00c6*/ 	.short	(.L_38 - .L_37)
	.align		4
.L_37:
        /*00c8*/ 	.word	index@(.nv.constant0._Z13add_sources_dPKfPfS0_PKiS3_iiiii)
        /*00cc*/ 	.short	0x0380
        /*00ce*/ 	.short	0x003c


	//----- nvinfo : EIATTR_SW_WAR
	.align		4
.L_38:
        /*00d0*/ 	.byte	0x04, 0x36
        /*00d2*/ 	.short	(.L_40 - .L_39)
.L_39:
        /*00d4*/ 	.word	0x00000008
.L_40:


//--------------------- .nv.info._Z6step_dPKfPfS1_iii --------------------------
	.section	.nv.info._Z6step_dPKfPfS1_iii,"",@"SHT_CUDA_INFO"
	.sectionflags	@""
	.align	4


	//----- nvinfo : EIATTR_CUDA_API_VERSION
	.align		4
        /*0000*/ 	.byte	0x04, 0x37
        /*0002*/ 	.short	(.L_42 - .L_41)
.L_41:
        /*0004*/ 	.word	0x00000082


	//----- nvinfo : EIATTR_KPARAM_INFO
	.align		4
.L_42:
        /*0008*/ 	.byte	0x04, 0x17
        /*000a*/ 	.short	(.L_44 - .L_43)
.L_43:
        /*000c*/ 	.word	0x00000000
        /*0010*/ 	.short	0x0005
        /*0012*/ 	.short	0x0020
        /*0014*/ 	.byte	0x00, 0xf0, 0x11, 0x00


	//----- nvinfo : EIATTR_KPARAM_INFO
	.align		4
.L_44:
        /*0018*/ 	.byte	0x04, 0x17
        /*001a*/ 	.short	(.L_46 - .L_45)
.L_45:
        /*001c*/ 	.word	0x00000000
        /*0020*/ 	.short	0x0004
        /*0022*/ 	.short	0x001c
        /*0024*/ 	.byte	0x00, 0xf0, 0x11, 0x00


	//----- nvinfo : EIATTR_KPARAM_INFO
	.align		4
.L_46:
        /*0028*/ 	.byte	0x04, 0x17
        /*002a*/ 	.short	(.L_48 - .L_47)
.L_47:
        /*002c*/ 	.word	0x00000000
        /*0030*/ 	.short	0x0003
        /*0032*/ 	.short	0x0018
        /*0034*/ 	.byte	0x00, 0xf0, 0x11, 0x00


	//----- nvinfo : EIATTR_KPARAM_INFO
	.align		4
.L_48:
        /*0038*/ 	.byte	0x04, 0x17
        /*003a*/ 	.short	(.L_50 - .L_49)
.L_49:
        /*003c*/ 	.word	0x00000000
        /*0040*/ 	.short	0x0002
        /*0042*/ 	.short	0x0010
        /*0044*/ 	.byte	0x00, 0xf5, 0x21, 0x00


	//----- nvinfo : EIATTR_KPARAM_INFO
	.align		4
.L_50:
        /*0048*/ 	.byte	0x04, 0x17
        /*004a*/ 	.short	(.L_52 - .L_51)
.L_51:
        /*004c*/ 	.word	0x00000000
        /*0050*/ 	.short	0x0001
        /*0052*/ 	.short	0x0008
        /*0054*/ 	.byte	0x00, 0xf5, 0x21, 0x00


	//----- nvinfo : EIATTR_KPARAM_INFO
	.align		4
.L_52:
        /*0058*/ 	.byte	0x04, 0x17
        /*005a*/ 	.short	(.L_54 - .L_53)
.L_53:
        /*005c*/ 	.word	0x00000000
        /*0060*/ 	.short	0x0000
        /*0062*/ 	.short	0x0000
        /*0064*/ 	.byte	0x00, 0xf5, 0x21, 0x00


	//----- nvinfo : EIATTR_SPARSE_MMA_MASK
	.align		4
.L_54:
        /*0068*/ 	.byte	0x03, 0x50
        /*006a*/ 	.short	0x0000


	//----- nvinfo : EIATTR_MAXREG_COUNT
	.align		4
        /*006c*/ 	.byte	0x03, 0x1b
        /*006e*/ 	.short	0x00ff


	//----- nvinfo : EIATTR_NUM_BARRIERS
	.align		4
        /*0070*/ 	.byte	0x02, 0x4c
        /*0072*/ 	.byte	0x01
	.zero		1


	//----- nvinfo : EIATTR_MERCURY_ISA_VERSION
	.align		4
        /*0074*/ 	.byte	0x03, 0x5f
        /*0076*/ 	.short	0x0101


	//----- nvinfo : EIATTR_VRC_CTA_INIT_COUNT
	.align		4
        /*0078*/ 	.byte	0x02, 0x4a
	.zero		1
	.zero		1


	//----- nvinfo : EIATTR_EXIT_INSTR_OFFSETS
	.align		4
        /*007c*/ 	.byte	0x04, 0x1c
        /*007e*/ 	.short	(.L_56 - .L_55)


	//   ....[0]....
.L_55:
        /*0080*/ 	.word	0x00000690


	//   ....[1]....
        /*0084*/ 	.word	0x000008a0


	//----- nvinfo : EIATTR_CRS_STACK_SIZE
	.align		4
.L_56:
        /*0088*/ 	.byte	0x04, 0x1e
        /*008a*/ 	.short	(.L_58 - .L_57)
.L_57:
        /*008c*/ 	.word	0x00000000


	//----- nvinfo : EIATTR_CBANK_PARAM_SIZE
	.align		4
.L_58:
        /*0090*/ 	.byte	0x03, 0x19
        /*0092*/ 	.short	0x0024


	//----- nvinfo : EIATTR_PARAM_CBANK
	.align		4
        /*0094*/ 	.byte	0x04, 0x0a
        /*0096*/ 	.short	(.L_60 - .L_59)
	.align		4
.L_59:
        /*0098*/ 	.word	index@(.nv.constant0._Z6step_dPKfPfS1_iii)
        /*009c*/ 	.short	0x0380
        /*009e*/ 	.short	0x0024


	//----- nvinfo : EIATTR_SW_WAR
	.align		4
.L_60:
        /*00a0*/ 	.byte	0x04, 0x36
        /*00a2*/ 	.short	(.L_62 - .L_61)
.L_61:
        /*00a4*/ 	.word	0x00000008
.L_62:


//--------------------- .nv.callgraph             --------------------------
	.section	.nv.callgraph,"",@"SHT_CUDA_CALLGRAPH"
	.align	4
	.sectionentsize	8
	.align		4
        /*0000*/ 	.word	0x00000000
	.align		4
        /*0004*/ 	.word	0xffffffff
	.align		4
        /*0008*/ 	.word	0x00000000
	.align		4
        /*000c*/ 	.word	0xfffffffe
	.align		4
        /*0010*/ 	.word	0x00000000
	.align		4
        /*0014*/ 	.word	0xfffffffd
	.align		4
        /*0018*/ 	.word	0x00000000
	.align		4
        /*001c*/ 	.word	0xfffffffc


//--------------------- .nv.constant3             --------------------------
	.section	.nv.constant3,"a",@progbits
	.align	4
.nv.constant3:
	.type		fd_d,@object
	.size		fd_d,(.L_0 - fd_d)
fd_d:
	.zero		12
.L_0:


//--------------------- .text._Z13add_sources_dPKfPfS0_PKiS3_iiiii --------------------------
	.section	.text._Z13add_sources_dPKfPfS0_PKiS3_iiiii,"ax",@progbits
	.align	128
        .global         _Z13add_sources_dPKfPfS0_PKiS3_iiiii
        .type           _Z13add_sources_dPKfPfS0_PKiS3_iiiii,@function
        .size           _Z13add_sources_dPKfPfS0_PKiS3_iiiii,(.L_x_11 - _Z13add_sources_dPKfPfS0_PKiS3_iiiii)
        .other          _Z13add_sources_dPKfPfS0_PKiS3_iiiii,@"STO_CUDA_ENTRY STV_DEFAULT"
_Z13add_sources_dPKfPfS0_PKiS3_iiiii:
.text._Z13add_sources_dPKfPfS0_PKiS3_iiiii:
[----:B------:R-:W-:Y:S01]  /*0000*/  LDC R1, c[0x0][0x37c] ;  /* 0x0000df00ff017b82 */ /* 0x000fe20000000800 */
[----:B------:R-:W0:Y:S07]  /*0010*/  S2R R0, SR_TID.X ;  /* 0x0000000000007919 */ /* 0x000e2e0000002100 */
[----:B------:R-:W0:Y:S01]  /*0020*/  S2UR UR6, SR_CTAID.X ;  /* 0x00000000000679c3 */ /* 0x000e220000002500 */
[----:B------:R-:W1:Y:S01]  /*0030*/  LDCU.64 UR4, c[0x0][0x358] ;  /* 0x00006b00ff0477ac */ /* 0x000e620008000a00 */
[----:B------:R-:W2:Y:S06]  /*0040*/  LDCU UR7, c[0x0][0x3b8] ;  /* 0x00007700ff0777ac */ /* 0x000eac0008000800 */
[----:B------:R-:W0:Y:S08]  /*0050*/  LDC.64 R2, c[0x0][0x3b0] ;  /* 0x0000ec00ff027b82 */ /* 0x000e300000000a00 */
[----:B------:R-:W3:Y:S08]  /*0060*/  LDC.64 R4, c[0x0][0x398] ;  /* 0x0000e600ff047b82 */ /* 0x000ef00000000a00 */
[----:B------:R-:W4:Y:S01]  /*0070*/  LDC.64 R6, c[0x0][0x3a0] ;  /* 0x0000e800ff067b82 */ /* 0x000f220000000a00 */
[----:B0-----:R-:W-:-:S07]  /*0080*/  IMAD R3, R3, UR6, R0 ;  /* 0x0000000603037c24 */ /* 0x001fce000f8e0200 */
[----:B------:R-:W0:Y:S01]  /*0090*/  LDC.64 R14, c[0x0][0x3a8] ;  /* 0x0000ea00ff0e7b82 */ /* 0x000e220000000a00 */
[----:B---3--:R-:W-:-:S07]  /*00a0*/  IMAD.WIDE R4, R3, 0x4, R4 ;  /* 0x0000000403047825 */ /* 0x008fce00078e0204 */
[----:B------:R-:W3:Y:S01]  /*00b0*/  LDC.64 R8, c[0x0][0x390] ;  /* 0x0000e400ff087b82 */ /* 0x000ee20000000a00 */
[----:B-1----:R-:W5:Y:S01]  /*00c0*/  LDG.E R4, desc[UR4][R4.64] ;  /* 0x0000000404047981 */ /* 0x002f62000c1e1900 */
[----:B----4-:R-:W-:-:S06]  /*00d0*/  IMAD.WIDE R6, R3, 0x4, R6 ;  /* 0x0000000403067825 */ /* 0x010fcc00078e0206 */
[----:B------:R-:W1:Y:S01]  /*00e0*/  LDC.64 R10, c[0x0][0x380] ;  /* 0x0000e000ff0a7b82 */ /* 0x000e620000000a00 */
[----:B------:R-:W5:Y:S07]  /*00f0*/  LDG.E R6, desc[UR4][R6.64] ;  /* 0x0000000406067981 */ /* 0x000f6e000c1e1900 */
[----:B------:R-:W4:Y:S01]  /*0100*/  LDC.64 R12, c[0x0][0x388] ;  /* 0x0000e200ff0c7b82 */ /* 0x000f220000000a00 */
[----:B0-----:R-:W-:Y:S02]  /*0110*/  IMAD R14, R14, UR6, RZ ;  /* 0x000000060e0e7c24 */ /* 0x001fe4000f8e02ff */
[----:B--2---:R-:W-:-:S04]  /*0120*/  IMAD R3, R3, R2, UR7 ;  /* 0x0000000703037e24 */ /* 0x004fc8000f8e0202 */
[----:B---3--:R-:W-:-:S06]  /*0130*/  IMAD.WIDE R2, R3, 0x4, R8 ;  /* 0x0000000403027825 */ /* 0x008fcc00078e0208 */
[----:B------:R-:W2:Y:S01]  /*0140*/  LDG.E R2, desc[UR4][R2.64] ;  /* 0x0000000402027981 */ /* 0x000ea2000c1e1900 */
[----:B-----5:R-:W-:-:S04]  /*0150*/  IMAD R0, R4, R15, R6 ;  /* 0x0000000f04007224 */ /* 0x020fc800078e0206 */
[----:B------:R-:W-:Y:S02]  /*0160*/  IMAD R15, R14, R15, R0 ;  /* 0x0000000f0e0f7224 */ /* 0x000fe400078e0200 */
[----:B-1----:R-:W-:-:S04]  /*0170*/  IMAD.WIDE R4, R0, 0x4, R10 ;  /* 0x0000000400047825 */ /* 0x002fc800078e020a */
[----:B----4-:R-:W-:Y:S02]  /*0180*/  IMAD.WIDE R6, R15, 0x4, R12 ;  /* 0x000000040f067825 */ /* 0x010fe400078e020c */
[----:B------:R-:W2:Y:S04]  /*0190*/  LDG.E R5, desc[UR4][R4.64] ;  /* 0x0000000404057981 */ /* 0x000ea8000c1e1900 */
[----:B------:R-:W2:Y:S02]  /*01a0*/  LDG.E R9, desc[UR4][R6.64] ;  /* 0x0000000406097981 */ /* 0x000ea4000c1e1900 */
[----:B--2---:R-:W-:-:S05]  /*01b0*/  FFMA R9, R2, R5, R9 ;  /* 0x0000000502097223 */ /* 0x004fca0000000009 */
[----:B------:R-:W-:Y:S01]  /*01c0*/  STG.E desc[UR4][R6.64], R9 ;  /* 0x0000000906007986 */ /* 0x000fe2000c101904 */
[----:B------:R-:W-:Y:S05]  /*01d0*/  EXIT ;  /* 0x000000000000794d */ /* 0x000fea0003800000 */
.L_x_0:
[----:B------:R-:W-:-:S00]  /*01e0*/  BRA `(.L_x_0) ;  /* 0xfffffffc00fc7947 */ /* 0x000fc0000383ffff */
[----:B------:R-:W-:-:S00]  /*01f0*/  NOP ;  /* 0x0000000000007918 */ /* 0x000fc00000000000 */
        /* <DEDUP_REMOVED lines=8> */
.L_x_11:


//--------------------- .text._Z6step_dPKfPfS1_iii --------------------------
	.section	.text._Z6step_dPKfPfS1_iii,"ax",@progbits
	.align	128
        .global         _Z6step_dPKfPfS1_iii
        .type           _Z6step_dPKfPfS1_iii,@function
        .size           _Z6step_dPKfPfS1_iii,(.L_x_12 - _Z6step_dPKfPfS1_iii)
        .other          _Z6step_dPKfPfS1_iii,@"STO_CUDA_ENTRY STV_DEFAULT"
_Z6step_dPKfPfS1_iii:
.text._Z6step_dPKfPfS1_iii:
[----:B------:R-:W-:Y:S01]  /*0000*/  LDC R1, c[0x0][0x37c] ;  /* 0x0000df00ff017b82 */ /* 0x000fe20000000800 */
[----:B------:R-:W0:Y:S01]  /*0010*/  S2R R0, SR_CTAID.Y ;  /* 0x0000000000007919 */ /* 0x000e220000002600 */
[----:B------:R-:W1:Y:S06]  /*0020*/  LDCU UR6, c[0x0][0x360] ;  /* 0x00006c00ff0677ac */ /* 0x000e6c0008000800 */
[----:B------:R-:W2:Y:S01]  /*0030*/  LDC R9, c[0x0][0x3a0] ;  /* 0x0000e800ff097b82 */ /* 0x000ea20000000800 */
[----:B------:R-:W0:Y:S01]  /*0040*/  S2R R15, SR_TID.Y ;  /* 0x00000000000f7919 */ /* 0x000e220000002200 */
[----:B------:R-:W0:Y:S01]  /*0050*/  LDCU UR7, c[0x0][0x364] ;  /* 0x00006c80ff0777ac */ /* 0x000e220008000800 */
[----:B------:R-:W3:Y:S01]  /*0060*/  S2R R8, SR_CTAID.Z ;  /* 0x0000000000087919 */ /* 0x000ee20000002700 */
[----:B------:R-:W3:Y:S01]  /*0070*/  LDCU UR4, c[0x0][0x368] ;  /* 0x00006d00ff0477ac */ /* 0x000ee20008000800 */
[----:B------:R-:W3:Y:S01]  /*0080*/  S2R R5, SR_TID.Z ;  /* 0x0000000000057919 */ /* 0x000ee20000002300 */
[----:B------:R-:W4:Y:S01]  /*0090*/  LDCU.64 UR10, c[0x0][0x398] ;  /* 0x00007300ff0a77ac */ /* 0x000f220008000a00 */
[----:B------:R-:W1:Y:S01]  /*00a0*/  S2R R3, SR_CTAID.X ;  /* 0x0000000000037919 */ /* 0x000e620000002500 */
[----:B------:R-:W5:Y:S01]  /*00b0*/  LDCU.64 UR8, c[0x0][0x358] ;  /* 0x00006b00ff0877ac */ /* 0x000f620008000a00 */
[----:B------:R-:W1:Y:S01]  /*00c0*/  S2R R12, SR_TID.X ;  /* 0x00000000000c7919 */ /* 0x000e620000002100 */
[----:B0-----:R-:W-:-:S04]  /*00d0*/  IMAD R7, R0, UR7, R15 ;  /* 0x0000000700077c24 */ /* 0x001fc8000f8e020f */
[----:B------:R-:W-:Y:S02]  /*00e0*/  VIADD R0, R7, 0xfffffffd ;  /* 0xfffffffd07007836 */ /* 0x000fe40000000000 */
[----:B---3--:R-:W-:-:S03]  /*00f0*/  IMAD R8, R8, UR4, R5 ;  /* 0x0000000408087c24 */ /* 0x008fc6000f8e0205 */
[----:B----4-:R-:W-:-:S04]  /*0100*/  ISETP.GE.AND P0, PT, R0, UR11, PT ;  /* 0x0000000b00007c0c */ /* 0x010fc8000bf06270 */
[----:B------:R-:W-:Y:S01]  /*0110*/  ISETP.GE.OR P0, PT, R8, UR10, P0 ;  /* 0x0000000a08007c0c */ /* 0x000fe20008706670 */
[----:B-1----:R-:W-:-:S03]  /*0120*/  IMAD R10, R3, UR6, R12 ;  /* 0x00000006030a7c24 */ /* 0x002fc6000f8e020c */
[----:B------:R-:W-:Y:S01]  /*0130*/  ISETP.LT.U32.OR P0, PT, R7, 0x4, P0 ;  /* 0x000000040700780c */ /* 0x000fe20000701470 */
[----:B------:R-:W-:-:S03]  /*0140*/  VIADD R0, R10, 0xfffffffd ;  /* 0xfffffffd0a007836 */ /* 0x000fc60000000000 */
[----:B------:R-:W-:Y:S01]  /*0150*/  ISETP.LT.OR P0, PT, R10, 0x4, P0 ;  /* 0x000000040a00780c */ /* 0x000fe20000701670 */
[----:B--2---:R-:W-:-:S03]  /*0160*/  IMAD R6, R7, R9, R10 ;  /* 0x0000000907067224 */ /* 0x004fc600078e020a */
[----:B------:R-:W-:Y:S01]  /*0170*/  ISETP.GE.OR P0, PT, R0, R9, P0 ;  /* 0x000000090000720c */ /* 0x000fe20000706670 */
[----:B------:R-:W-:-:S04]  /*0180*/  IMAD R0, R8, UR11, RZ ;  /* 0x0000000b08007c24 */ /* 0x000fc8000f8e02ff */
[----:B------:R-:W-:-:S08]  /*0190*/  IMAD R0, R0, R9, R6 ;  /* 0x0000000900007224 */ /* 0x000fd000078e0206 */
[----:B------:R-:W0:Y:S01]  /*01a0*/  @!P0 LDC.64 R2, c[0x0][0x388] ;  /* 0x0000e200ff028b82 */ /* 0x000e220000000a00 */
[----:B------:R-:W-:-:S05]  /*01b0*/  @!P0 IMAD R5, R9, -0x3, RZ ;  /* 0xfffffffd09058824 */ /* 0x000fca00078e02ff */
[----:B------:R-:W-:Y:S02]  /*01c0*/  @!P0 SHF.R.S32.HI R11, RZ, 0x1f, R5 ;  /* 0x0000001fff0b8819 */ /* 0x000fe40000011405 */
[----:B------:R-:W-:-:S04]  /*01d0*/  @!P0 IADD3 R5, P1, PT, R0, R5, RZ ;  /* 0x0000000500058210 */ /* 0x000fc80007f3e0ff */
[----:B------:R-:W-:Y:S02]  /*01e0*/  @!P0 LEA.HI.X.SX32 R4, R0, R11, 0x1, P1 ;  /* 0x0000000b00048211 */ /* 0x000fe400008f0eff */
[----:B0-----:R-:W-:-:S04]  /*01f0*/  @!P0 LEA R2, P1, R5, R2, 0x2 ;  /* 0x0000000205028211 */ /* 0x001fc800078210ff */
[----:B------:R-:W-:Y:S01]  /*0200*/  @!P0 LEA.HI.X R3, R5, R3, R4, 0x2, P1 ;  /* 0x0000000305038211 */ /* 0x000fe200008f1404 */
[----:B------:R-:W0:Y:S04]  /*0210*/  S2UR UR5, SR_CgaCtaId ;  /* 0x00000000000579c3 */ /* 0x000e280000008800 */
[----:B-----5:R1:W2:Y:S01]  /*0220*/  @!P0 LDG.E R14, desc[UR8][R2.64+-0xc] ;  /* 0xfffff408020e8981 */ /* 0x0202a2000c1e1900 */
[----:B------:R-:W-:Y:S01]  /*0230*/  UMOV UR4, 0x400 ;  /* 0x0000040000047882 */ /* 0x000fe20000000000 */
[----:B------:R-:W-:Y:S01]  /*0240*/  IMAD R11, R15, 0x26, R12 ;  /* 0x000000260f0b7824 */ /* 0x000fe200078e020c */
[----:B------:R-:W-:Y:S01]  /*0250*/  BSSY.RECONVERGENT B0, `(.L_x_1) ;  /* 0x0000015000007945 */ /* 0x000fe20003800200 */
[----:B------:R-:W1:Y:S01]  /*0260*/  LDC.64 R4, c[0x0][0x388] ;  /* 0x0000e200ff047b82 */ /* 0x000e620000000a00 */
[----:B------:R-:W-:Y:S01]  /*0270*/  SHF.R.S32.HI R13, RZ, 0x1f, R0 ;  /* 0x0000001fff0d7819 */ /* 0x000fe20000011400 */
[----:B0-----:R-:W-:-:S06]  /*0280*/  ULEA UR4, UR5, UR4, 0x18 ;  /* 0x0000000405047291 */ /* 0x001fcc000f8ec0ff */
[----:B------:R-:W-:Y:S01]  /*0290*/  LEA R11, R11, UR4, 0x2 ;  /* 0x000000040b0b7c11 */ /* 0x000fe2000f8e10ff */
[----:B-1----:R-:W-:-:S04]  /*02a0*/  IMAD.WIDE R2, R0, 0x4, R4 ;  /* 0x0000000400027825 */ /* 0x002fc800078e0204 */
[----:B--2---:R0:W-:Y:S04]  /*02b0*/  @!P0 STS [R11], R14 ;  /* 0x0000000e0b008388 */ /* 0x0041e80000000800 */
[----:B------:R0:W-:Y:S01]  /*02c0*/  @P0 STS [R11], RZ ;  /* 0x000000ff0b000388 */ /* 0x0001e20000000800 */
[----:B------:R-:W-:-:S13]  /*02d0*/  ISETP.GT.U32.AND P0, PT, R12, 0x5, PT ;  /* 0x000000050c00780c */ /* 0x000fda0003f04070 */
[----:B0-----:R-:W-:Y:S05]  /*02e0*/  @P0 BRA `(.L_x_2) ;  /* 0x00000000002c0947 */ /* 0x001fea0003800000 */
[----:B------:R-:W-:Y:S01]  /*02f0*/  ISETP.GE.AND P0, PT, R8, UR10, PT ;  /* 0x0000000a08007c0c */ /* 0x000fe2000bf06270 */
[----:B------:R-:W-:-:S03]  /*0300*/  VIADD R14, R10, 0x1d ;  /* 0x0000001d0a0e7836 */ /* 0x000fc60000000000 */
[----:B------:R-:W-:-:S04]  /*0310*/  ISETP.GE.OR P0, PT, R7, UR11, P0 ;  /* 0x0000000b07007c0c */ /* 0x000fc80008706670 */
[----:B------:R-:W-:-:S04]  /*0320*/  ISETP.EQ.OR P0, PT, R7, RZ, P0 ;  /* 0x000000ff0700720c */ /* 0x000fc80000702670 */
[----:B------:R-:W-:-:S04]  /*0330*/  ISETP.LT.OR P0, PT, R10, -0x1c, P0 ;  /* 0xffffffe40a00780c */ /* 0x000fc80000701670 */
[----:B------:R-:W-:-:S13]  /*0340*/  ISETP.GE.OR P0, PT, R14, R9, P0 ;  /* 0x000000090e00720c */ /* 0x000fda0000706670 */
[----:B------:R-:W-:Y:S05]  /*0350*/  @P0 BRA `(.L_x_3) ;  /* 0x00000000000c0947 */ /* 0x000fea0003800000 */
[----:B------:R-:W2:Y:S04]  /*0360*/  LDG.E R14, desc[UR8][R2.64+0x74] ;  /* 0x00007408020e7981 */ /* 0x000ea8000c1e1900 */
[----:B--2---:R0:W-:Y:S01]  /*0370*/  STS [R11+0x248], R14 ;  /* 0x0002480e0b007388 */ /* 0x0041e20000000800 */
[----:B------:R-:W-:Y:S05]  /*0380*/  BRA `(.L_x_2) ;  /* 0x0000000000047947 */ /* 0x000fea0003800000 */
.L_x_3:
[----:B------:R1:W-:Y:S02]  /*0390*/  STS [R11+0x248], RZ ;  /* 0x000248ff0b007388 */ /* 0x0003e40000000800 */
.L_x_2:
[----:B------:R-:W-:Y:S05]  /*03a0*/  BSYNC.RECONVERGENT B0 ;  /* 0x0000000000007941 */ /* 0x000fea0003800200 */
.L_x_1:
[----:B------:R-:W-:Y:S01]  /*03b0*/  ISETP.GT.U32.AND P0, PT, R15, 0x5, PT ;  /* 0x000000050f00780c */ /* 0x000fe20003f04070 */
[----:B------:R-:W-:-:S12]  /*03c0*/  BSSY.RECONVERGENT B0, `(.L_x_4) ;  /* 0x000000e000007945 */ /* 0x000fd80003800200 */
[----:B------:R-:W-:Y:S05]  /*03d0*/  @P0 BRA `(.L_x_5) ;  /* 0x0000000000300947 */ /* 0x000fea0003800000 */
[----:B0-----:R-:W-:-:S05]  /*03e0*/  VIADD R14, R7, 0x1d ;  /* 0x0000001d070e7836 */ /* 0x001fca0000000000 */
[----:B------:R-:W-:-:S04]  /*03f0*/  ISETP.GE.AND P0, PT, R14, UR11, PT ;  /* 0x0000000b0e007c0c */ /* 0x000fc8000bf06270 */
[----:B------:R-:W-:-:S04]  /*0400*/  ISETP.GE.OR P0, PT, R8, UR10, P0 ;  /* 0x0000000a08007c0c */ /* 0x000fc80008706670 */
[----:B------:R-:W-:-:S04]  /*0410*/  ISETP.LT.OR P0, PT, R10, 0x1, P0 ;  /* 0x000000010a00780c */ /* 0x000fc80000701670 */
[----:B------:R-:W-:-:S13]  /*0420*/  ISETP.GE.OR P0, PT, R10, R9, P0 ;  /* 0x000000090a00720c */ /* 0x000fda0000706670 */
[----:B------:R-:W-:Y:S05]  /*0430*/  @P0 BRA `(.L_x_6) ;  /* 0x0000000000140947 */ /* 0x000fea0003800000 */
[----:B------:R-:W-:-:S04]  /*0440*/  IMAD R17, R9, 0x1d, R0 ;  /* 0x0000001d09117824 */ /* 0x000fc800078e0200 */
[----:B------:R-:W-:-:S06]  /*0450*/  IMAD.WIDE R4, R17, 0x4, R4 ;  /* 0x0000000411047825 */ /* 0x000fcc00078e0204 */
[----:B------:R-:W2:Y:S04]  /*0460*/  LDG.E R4, desc[UR8][R4.64] ;  /* 0x0000000804047981 */ /* 0x000ea8000c1e1900 */
[----:B--2---:R3:W-:Y:S01]  /*0470*/  STS [R11+0x130c], R4 ;  /* 0x00130c040b007388 */ /* 0x0047e20000000800 */
[----:B------:R-:W-:Y:S05]  /*0480*/  BRA `(.L_x_5) ;  /* 0x0000000000047947 */ /* 0x000fea0003800000 */
.L_x_6:
[----:B------:R2:W-:Y:S02]  /*0490*/  STS [R11+0x130c], RZ ;  /* 0x00130cff0b007388 */ /* 0x0005e40000000800 */
.L_x_5:
[----:B------:R-:W-:Y:S05]  /*04a0*/  BSYNC.RECONVERGENT B0 ;  /* 0x0000000000007941 */ /* 0x000fea0003800200 */
.L_x_4:
[----:B------:R-:W-:Y:S01]  /*04b0*/  UIADD3 UR5, UPT, UPT, UR7, -0x6, URZ ;  /* 0xfffffffa07057890 */ /* 0x000fe2000fffe0ff */
[----:B------:R-:W-:Y:S01]  /*04c0*/  BSSY.RECONVERGENT B0, `(.L_x_7) ;  /* 0x0000016000007945 */ /* 0x000fe20003800200 */
[----:B------:R-:W-:-:S04]  /*04d0*/  UIADD3 UR4, UPT, UPT, UR6, -0x6, URZ ;  /* 0xfffffffa06047890 */ /* 0x000fc8000fffe0ff */
[----:B------:R-:W-:-:S04]  /*04e0*/  ISETP.GE.U32.AND P0, PT, R15, UR5, PT ;  /* 0x000000050f007c0c */ /* 0x000fc8000bf06070 */
[----:B------:R-:W-:-:S13]  /*04f0*/  ISETP.LT.U32.OR P0, PT, R12, UR4, !P0 ;  /* 0x000000040c007c0c */ /* 0x000fda000c701470 */
[----:B------:R-:W-:Y:S05]  /*0500*/  @P0 BRA `(.L_x_8) ;  /* 0x0000000000440947 */ /* 0x000fea0003800000 */
[----:B---3--:R-:W-:-:S05]  /*0510*/  VIADD R4, R7, 0x3 ;  /* 0x0000000307047836 */ /* 0x008fca0000000000 */
[----:B------:R-:W-:Y:S01]  /*0520*/  ISETP.GE.AND P0, PT, R4, UR11, PT ;  /* 0x0000000b04007c0c */ /* 0x000fe2000bf06270 */
[----:B------:R-:W-:-:S03]  /*0530*/  VIADD R4, R10, 0x3 ;  /* 0x000000030a047836 */ /* 0x000fc60000000000 */
[----:B------:R-:W-:-:S04]  /*0540*/  ISETP.GE.OR P0, PT, R8, UR10, P0 ;  /* 0x0000000a08007c0c */ /* 0x000fc80008706670 */
[----:B------:R-:W-:-:S04]  /*0550*/  ISETP.LT.OR P0, PT, R10, -0x2, P0 ;  /* 0xfffffffe0a00780c */ /* 0x000fc80000701670 */
[----:B------:R-:W-:-:S13]  /*0560*/  ISETP.GE.OR P0, PT, R4, R9, P0 ;  /* 0x000000090400720c */ /* 0x000fda0000706670 */
[----:B------:R-:W-:Y:S05]  /*0570*/  @P0 BRA `(.L_x_9) ;  /* 0x0000000000240947 */ /* 0x000fea0003800000 */
[----:B------:R-:W3:Y:S01]  /*0580*/  LDCU.64 UR4, c[0x0][0x388] ;  /* 0x00007100ff0477ac */ /* 0x000ee20008000a00 */
[----:B------:R-:W-:-:S05]  /*0590*/  IMAD R4, R9, 0x3, RZ ;  /* 0x0000000309047824 */ /* 0x000fca00078e02ff */
[----:B------:R-:W-:-:S04]  /*05a0*/  IADD3 R5, P0, PT, R0, R4, RZ ;  /* 0x0000000400057210 */ /* 0x000fc80007f1e0ff */
[----:B------:R-:W-:Y:S02]  /*05b0*/  LEA.HI.X.SX32 R12, R4, R13, 0x1, P0 ;  /* 0x0000000d040c7211 */ /* 0x000fe400000f0eff */
[----:B---3--:R-:W-:-:S04]  /*05c0*/  LEA R4, P0, R5, UR4, 0x2 ;  /* 0x0000000405047c11 */ /* 0x008fc8000f8010ff */
[----:B------:R-:W-:-:S05]  /*05d0*/  LEA.HI.X R5, R5, UR5, R12, 0x2, P0 ;  /* 0x0000000505057c11 */ /* 0x000fca00080f140c */
[----:B------:R-:W3:Y:S04]  /*05e0*/  LDG.E R4, desc[UR8][R4.64+0xc] ;  /* 0x00000c0804047981 */ /* 0x000ee8000c1e1900 */
[----:B---3--:R4:W-:Y:S01]  /*05f0*/  STS [R11+0x3a8], R4 ;  /* 0x0003a8040b007388 */ /* 0x0089e20000000800 */
[----:B------:R-:W-:Y:S05]  /*0600*/  BRA `(.L_x_8) ;  /* 0x0000000000047947 */ /* 0x000fea0003800000 */
.L_x_9:
[----:B------:R3:W-:Y:S02]  /*0610*/  STS [R11+0x3a8], RZ ;  /* 0x0003a8ff0b007388 */ /* 0x0007e40000000800 */
.L_x_8:
[----:B------:R-:W-:Y:S05]  /*0620*/  BSYNC.RECONVERGENT B0 ;  /* 0x0000000000007941 */ /* 0x000fea0003800200 */
.L_x_7:
[----:B------:R-:W-:Y:S01]  /*0630*/  BAR.SYNC.DEFER_BLOCKING 0x0 ;  /* 0x0000000000007b1d */ /* 0x000fe20000010000 */
[----:B------:R-:W-:-:S04]  /*0640*/  ISETP.GE.AND P0, PT, R8, UR10, PT ;  /* 0x0000000a08007c0c */ /* 0x000fc8000bf06270 */
[----:B------:R-:W-:-:S04]  /*0650*/  ISETP.GE.OR P0, PT, R7, UR11, P0 ;  /* 0x0000000b07007c0c */ /* 0x000fc80008706670 */
[----:B------:R-:W-:-:S04]  /*0660*/  ISETP.EQ.OR P0, PT, R7, RZ, P0 ;  /* 0x000000ff0700720c */ /* 0x000fc80000702670 */
[----:B------:R-:W-:-:S04]  /*0670*/  ISETP.LT.OR P0, PT, R10, 0x1, P0 ;  /* 0x000000010a00780c */ /* 0x000fc80000701670 */
[----:B------:R-:W-:-:S13]  /*0680*/  ISETP.GE.OR P0, PT, R10, R9, P0 ;  /* 0x000000090a00720c */ /* 0x000fda0000706670 */
[----:B------:R-:W-:Y:S05]  /*0690*/  @P0 EXIT ;  /* 0x000000000000094d */ /* 0x000fea0003800000 */
[----:B---34-:R-:W3:Y:S01]  /*06a0*/  LDC.64 R4, c[0x0][0x380] ;  /* 0x0000e000ff047b82 */ /* 0x018ee20000000a00 */
[----:B------:R-:W4:Y:S01]  /*06b0*/  LDCU.64 UR4, c[0x0][0x390] ;  /* 0x00007200ff0477ac */ /* 0x000f220008000a00 */
[----:B------:R-:W5:Y:S01]  /*06c0*/  LDG.E R23, desc[UR8][R2.64] ;  /* 0x0000000802177981 */ /* 0x000f62000c1e1900 */
[----:B------:R-:W0:Y:S03]  /*06d0*/  LDCU UR6, c[0x3][0x8] ;  /* 0x00c00100ff0677ac */ /* 0x000e260008000800 */
[----:B------:R-:W-:Y:S04]  /*06e0*/  LDS R8, [R11+0x1d8] ;  /* 0x0001d8000b087984 */ /* 0x000fe80000000800 */
[----:B------:R-:W1:Y:S04]  /*06f0*/  LDS R9, [R11+0x1d0] ;  /* 0x0001d0000b097984 */ /* 0x000e680000000800 */
[----:B------:R-:W-:Y:S04]  /*0700*/  LDS R15, [R11+0x13c] ;  /* 0x00013c000b0f7984 */ /* 0x000fe80000000800 */
[----:B------:R-:W-:Y:S04]  /*0710*/  LDS R10, [R11+0x1dc] ;  /* 0x0001dc000b0a7984 */ /* 0x000fe80000000800 */
[----:B------:R-:W2:Y:S01]  /*0720*/  LDS R17, [R11+0x1cc] ;  /* 0x0001cc000b117984 */ /* 0x000ea20000000800 */
[----:B---3--:R-:W-:Y:S01]  /*0730*/  IMAD.WIDE R6, R6, 0x4, R4 ;  /* 0x0000000406067825 */ /* 0x008fe200078e0204 */
[----:B----4-:R-:W-:-:S02]  /*0740*/  LEA R4, P0, R0, UR4, 0x2 ;  /* 0x0000000400047c11 */ /* 0x010fc4000f8010ff */
[----:B------:R-:W3:Y:S04]  /*0750*/  LDS R19, [R11+0x304] ;  /* 0x000304000b137984 */ /* 0x000ee80000000800 */
[----:B------:R4:W5:Y:S01]  /*0760*/  LDG.E R21, desc[UR8][R6.64] ;  /* 0x0000000806157981 */ /* 0x000962000c1e1900 */
[----:B------:R-:W-:Y:S01]  /*0770*/  LEA.HI.X R5, R0, UR5, R13, 0x2, P0 ;  /* 0x0000000500057c11 */ /* 0x000fe200080f140d */
[----:B------:R-:W0:Y:S02]  /*0780*/  LDCU.64 UR4, c[0x3][URZ] ;  /* 0x00c00000ff0477ac */ /* 0x000e240008000a00 */
[----:B------:R-:W0:Y:S04]  /*0790*/  LDS R13, [R11+0x26c] ;  /* 0x00026c000b0d7984 */ /* 0x000e280000000800 */
[----:B------:R-:W5:Y:S04]  /*07a0*/  LDG.E R25, desc[UR8][R4.64] ;  /* 0x0000000804197981 */ /* 0x000f68000c1e1900 */
[----:B------:R-:W0:Y:S04]  /*07b0*/  LDS R0, [R11+0x1d4] ;  /* 0x0001d4000b007984 */ /* 0x000e280000000800 */
[----:B----4-:R-:W4:Y:S01]  /*07c0*/  LDS R7, [R11+0xa4] ;  /* 0x0000a4000b077984 */ /* 0x010f220000000800 */
[----:B-1----:R-:W-:Y:S01]  /*07d0*/  FADD R8, R8, R9 ;  /* 0x0000000908087221 */ /* 0x002fe20000000000 */
[----:B--2---:R-:W-:-:S04]  /*07e0*/  FADD R10, R10, R17 ;  /* 0x000000110a0a7221 */ /* 0x004fc80000000000 */
[----:B---3--:R-:W-:Y:S01]  /*07f0*/  FADD R10, R10, R19 ;  /* 0x000000130a0a7221 */ /* 0x008fe20000000000 */
[----:B0-----:R-:W-:-:S04]  /*0800*/  FADD R8, R8, R13 ;  /* 0x0000000d08087221 */ /* 0x001fc80000000000 */
[----:B------:R-:W-:-:S04]  /*0810*/  FADD R8, R8, R15 ;  /* 0x0000000f08087221 */ /* 0x000fc80000000000 */
[----:B------:R-:W-:-:S04]  /*0820*/  FMUL R3, R8, UR5 ;  /* 0x0000000508037c20 */ /* 0x000fc80008400000 */
[----:B------:R-:W-:Y:S01]  /*0830*/  FFMA R0, R0, UR4, R3 ;  /* 0x0000000400007c23 */ /* 0x000fe20008000003 */
[----:B----4-:R-:W-:-:S04]  /*0840*/  FADD R7, R10, R7 ;  /* 0x000000070a077221 */ /* 0x010fc80000000000 */
[----:B------:R-:W-:-:S04]  /*0850*/  FFMA R0, R7, UR6, R0 ;  /* 0x0000000607007c23 */ /* 0x000fc80008000000 */
[----:B-----5:R-:W-:-:S04]  /*0860*/  FMUL R0, R0, R21 ;  /* 0x0000001500007220 */ /* 0x020fc80000400000 */
[----:B------:R-:W-:-:S04]  /*0870*/  FFMA R0, R23, 2, R0 ;  /* 0x4000000017007823 */ /* 0x000fc80000000000 */
[----:B------:R-:W-:-:S05]  /*0880*/  FADD R25, R0, -R25 ;  /* 0x8000001900197221 */ /* 0x000fca0000000000 */
[----:B------:R-:W-:Y:S01]  /*0890*/  STG.E desc[UR8][R4.64], R25 ;  /* 0x0000001904007986 */ /* 0x000fe2000c101908 */
[----:B------:R-:W-:Y:S05]  /*08a0*/  EXIT ;  /* 0x000000000000794d */ /* 0x000fea0003800000 */
.L_x_10:
        /* <DEDUP_REMOVED lines=13> */
.L_x_12:


//--------------------- .nv.shared.reserved.0     --------------------------
	.section	.nv.shared.reserved.0,"aw",@nobits
	.weak		__nv_reservedSMEM_offset_0_alias
	.size		__nv_reservedSMEM_offset_0_alias, 0, 64
	.other		__nv_reservedSMEM_offset_0_alias,@"STO_CUDA_RESERVED_SHARED STV_DEFAULT"
__nv_reservedSMEM_offset_0_alias:
	.zero		0
	.zero		64


//--------------------- .nv.shared._Z6step_dPKfPfS1_iii --------------------------
	.section	.nv.shared._Z6step_dPKfPfS1_iii,"aw",@nobits
	.sectionflags	@""
	.align	4
.nv.shared._Z6step_dPKfPfS1_iii:
	.zero		6800


//--------------------- .nv.constant0._Z13add_sources_dPKfPfS0_PKiS3_iiiii --------------------------
	.section	.nv.constant0._Z13add_sources_dPKfPfS0_PKiS3_iiiii,"a",@progbits
	.sectionflags	@""
	.align	4
.nv.constant0._Z13add_sources_dPKfPfS0_PKiS3_iiiii:
	.zero		956


//--------------------- .nv.constant0._Z6step_dPKfPfS1_iii --------------------------
	.section	.nv.constant0._Z6step_dPKfPfS1_iii,"a",@progbits
	.sectionflags	@""
	.align	4
.nv.constant0._Z6step_dPKfPfS1_iii:
	.zero		932


//--------------------- SYMBOLS --------------------------

	.type		.nv.reservedSmem.offset0,@object
	.size		.nv.reservedSmem.offset0,0x4
	.type		.nv.reservedSmem.cap,@object
	.size		.nv.reservedSmem.cap,0x4
